//
// Generated by NVIDIA NVVM Compiler
//
// Compiler Build ID: CL-36424714
// Cuda compilation tools, release 13.0, V13.0.88
// Based on NVVM 20.0.0
//

.version 9.0
.target sm_100
.address_size 64

	// .globl	_Z13DTW_Diag_StepPfS_iS_S_S_iiiiiS_S_S_

.visible .entry _Z13DTW_Diag_StepPfS_iS_S_S_iiiiiS_S_S_(
	.param .u64 .ptr .align 1 _Z13DTW_Diag_StepPfS_iS_S_S_iiiiiS_S_S__param_0,
	.param .u64 .ptr .align 1 _Z13DTW_Diag_StepPfS_iS_S_S_iiiiiS_S_S__param_1,
	.param .u32 _Z13DTW_Diag_StepPfS_iS_S_S_iiiiiS_S_S__param_2,
	.param .u64 .ptr .align 1 _Z13DTW_Diag_StepPfS_iS_S_S_iiiiiS_S_S__param_3,
	.param .u64 .ptr .align 1 _Z13DTW_Diag_StepPfS_iS_S_S_iiiiiS_S_S__param_4,
	.param .u64 .ptr .align 1 _Z13DTW_Diag_StepPfS_iS_S_S_iiiiiS_S_S__param_5,
	.param .u32 _Z13DTW_Diag_StepPfS_iS_S_S_iiiiiS_S_S__param_6,
	.param .u32 _Z13DTW_Diag_StepPfS_iS_S_S_iiiiiS_S_S__param_7,
	.param .u32 _Z13DTW_Diag_StepPfS_iS_S_S_iiiiiS_S_S__param_8,
	.param .u32 _Z13DTW_Diag_StepPfS_iS_S_S_iiiiiS_S_S__param_9,
	.param .u32 _Z13DTW_Diag_StepPfS_iS_S_S_iiiiiS_S_S__param_10,
	.param .u64 .ptr .align 1 _Z13DTW_Diag_StepPfS_iS_S_S_iiiiiS_S_S__param_11,
	.param .u64 .ptr .align 1 _Z13DTW_Diag_StepPfS_iS_S_S_iiiiiS_S_S__param_12,
	.param .u64 .ptr .align 1 _Z13DTW_Diag_StepPfS_iS_S_S_iiiiiS_S_S__param_13
)
{
	.reg .pred 	%p<38>;
	.reg .b32 	%r<64>;
	.reg .b32 	%f<112>;
	.reg .b64 	%rd<49>;
	.reg .b64 	%fd<46>;

	ld.param.u64 	%rd9, [_Z13DTW_Diag_StepPfS_iS_S_S_iiiiiS_S_S__param_0];
	ld.param.u64 	%rd10, [_Z13DTW_Diag_StepPfS_iS_S_S_iiiiiS_S_S__param_1];
	ld.param.u32 	%r28, [_Z13DTW_Diag_StepPfS_iS_S_S_iiiiiS_S_S__param_2];
	ld.param.u64 	%rd4, [_Z13DTW_Diag_StepPfS_iS_S_S_iiiiiS_S_S__param_3];
	ld.param.u64 	%rd11, [_Z13DTW_Diag_StepPfS_iS_S_S_iiiiiS_S_S__param_4];
	ld.param.u32 	%r29, [_Z13DTW_Diag_StepPfS_iS_S_S_iiiiiS_S_S__param_6];
	ld.param.u32 	%r30, [_Z13DTW_Diag_StepPfS_iS_S_S_iiiiiS_S_S__param_7];
	ld.param.u32 	%r33, [_Z13DTW_Diag_StepPfS_iS_S_S_iiiiiS_S_S__param_8];
	ld.param.u32 	%r31, [_Z13DTW_Diag_StepPfS_iS_S_S_iiiiiS_S_S__param_9];
	ld.param.u32 	%r32, [_Z13DTW_Diag_StepPfS_iS_S_S_iiiiiS_S_S__param_10];
	ld.param.u64 	%rd7, [_Z13DTW_Diag_StepPfS_iS_S_S_iiiiiS_S_S__param_12];
	ld.param.u64 	%rd8, [_Z13DTW_Diag_StepPfS_iS_S_S_iiiiiS_S_S__param_13];
	cvta.to.global.u64 	%rd1, %rd10;
	cvta.to.global.u64 	%rd2, %rd9;
	cvta.to.global.u64 	%rd3, %rd11;
	mov.u32 	%r34, %tid.x;
	mov.u32 	%r35, %ctaid.x;
	mov.u32 	%r36, %ntid.x;
	mad.lo.s32 	%r1, %r35, %r36, %r34;
	setp.ge.s32 	%p1, %r1, %r33;
	@%p1 bra 	$L__BB0_29;
	setp.lt.s32 	%p2, %r31, %r29;
	add.s32 	%r2, %r29, -1;
	sub.s32 	%r37, %r31, %r2;
	selp.s32 	%r3, -1, 0, %p2;
	selp.b32 	%r4, %r31, %r2, %p2;
	selp.b32 	%r38, 0, %r37, %p2;
	setp.lt.s32 	%p3, %r31, %r30;
	add.s32 	%r6, %r30, -1;
	sub.s32 	%r39, %r31, %r6;
	selp.b32 	%r40, 0, %r39, %p3;
	selp.b32 	%r41, %r31, %r6, %p3;
	sub.s32 	%r7, %r4, %r1;
	add.s32 	%r8, %r38, %r1;
	setp.lt.s32 	%p4, %r7, %r40;
	setp.gt.s32 	%p5, %r8, %r41;
	mov.f32 	%f111, 0fBF800000;
	or.pred  	%p6, %p4, %p5;
	@%p6 bra 	$L__BB0_28;
	setp.lt.s32 	%p7, %r28, 1;
	mov.f32 	%f105, 0f00000000;
	@%p7 bra 	$L__BB0_14;
	mul.lo.s32 	%r9, %r7, %r28;
	mul.lo.s32 	%r10, %r8, %r28;
	and.b32  	%r11, %r28, 7;
	setp.lt.u32 	%p8, %r28, 8;
	mov.f32 	%f105, 0f00000000;
	mov.b32 	%r62, 0;
	@%p8 bra 	$L__BB0_6;
	and.b32  	%r62, %r28, 2147483640;
	neg.s32 	%r60, %r62;
	mov.f32 	%f105, 0f00000000;
	mov.u32 	%r58, %r10;
	mov.u32 	%r59, %r9;
$L__BB0_5:
	.pragma "nounroll";
	mul.wide.s32 	%rd12, %r59, 4;
	add.s64 	%rd13, %rd2, %rd12;
	mul.wide.s32 	%rd14, %r58, 4;
	add.s64 	%rd15, %rd1, %rd14;
	ld.global.f32 	%f32, [%rd13];
	ld.global.f32 	%f33, [%rd15];
	sub.f32 	%f34, %f32, %f33;
	cvt.f64.f32 	%fd1, %f34;
	cvt.f64.f32 	%fd2, %f105;
	fma.rn.f64 	%fd3, %fd1, %fd1, %fd2;
	cvt.rn.f32.f64 	%f35, %fd3;
	ld.global.f32 	%f36, [%rd13+4];
	ld.global.f32 	%f37, [%rd15+4];
	sub.f32 	%f38, %f36, %f37;
	cvt.f64.f32 	%fd4, %f38;
	cvt.f64.f32 	%fd5, %f35;
	fma.rn.f64 	%fd6, %fd4, %fd4, %fd5;
	cvt.rn.f32.f64 	%f39, %fd6;
	ld.global.f32 	%f40, [%rd13+8];
	ld.global.f32 	%f41, [%rd15+8];
	sub.f32 	%f42, %f40, %f41;
	cvt.f64.f32 	%fd7, %f42;
	cvt.f64.f32 	%fd8, %f39;
	fma.rn.f64 	%fd9, %fd7, %fd7, %fd8;
	cvt.rn.f32.f64 	%f43, %fd9;
	ld.global.f32 	%f44, [%rd13+12];
	ld.global.f32 	%f45, [%rd15+12];
	sub.f32 	%f46, %f44, %f45;
	cvt.f64.f32 	%fd10, %f46;
	cvt.f64.f32 	%fd11, %f43;
	fma.rn.f64 	%fd12, %fd10, %fd10, %fd11;
	cvt.rn.f32.f64 	%f47, %fd12;
	ld.global.f32 	%f48, [%rd13+16];
	ld.global.f32 	%f49, [%rd15+16];
	sub.f32 	%f50, %f48, %f49;
	cvt.f64.f32 	%fd13, %f50;
	cvt.f64.f32 	%fd14, %f47;
	fma.rn.f64 	%fd15, %fd13, %fd13, %fd14;
	cvt.rn.f32.f64 	%f51, %fd15;
	ld.global.f32 	%f52, [%rd13+20];
	ld.global.f32 	%f53, [%rd15+20];
	sub.f32 	%f54, %f52, %f53;
	cvt.f64.f32 	%fd16, %f54;
	cvt.f64.f32 	%fd17, %f51;
	fma.rn.f64 	%fd18, %fd16, %fd16, %fd17;
	cvt.rn.f32.f64 	%f55, %fd18;
	ld.global.f32 	%f56, [%rd13+24];
	ld.global.f32 	%f57, [%rd15+24];
	sub.f32 	%f58, %f56, %f57;
	cvt.f64.f32 	%fd19, %f58;
	cvt.f64.f32 	%fd20, %f55;
	fma.rn.f64 	%fd21, %fd19, %fd19, %fd20;
	cvt.rn.f32.f64 	%f59, %fd21;
	ld.global.f32 	%f60, [%rd13+28];
	ld.global.f32 	%f61, [%rd15+28];
	sub.f32 	%f62, %f60, %f61;
	cvt.f64.f32 	%fd22, %f62;
	cvt.f64.f32 	%fd23, %f59;
	fma.rn.f64 	%fd24, %fd22, %fd22, %fd23;
	cvt.rn.f32.f64 	%f105, %fd24;
	add.s32 	%r60, %r60, 8;
	add.s32 	%r59, %r59, 8;
	add.s32 	%r58, %r58, 8;
	setp.ne.s32 	%p9, %r60, 0;
	@%p9 bra 	$L__BB0_5;
$L__BB0_6:
	setp.eq.s32 	%p10, %r11, 0;
	@%p10 bra 	$L__BB0_14;
	and.b32  	%r21, %r28, 3;
	setp.lt.u32 	%p11, %r11, 4;
	@%p11 bra 	$L__BB0_9;
	add.s32 	%r44, %r62, %r9;
	mul.wide.s32 	%rd16, %r44, 4;
	add.s64 	%rd17, %rd2, %rd16;
	ld.global.f32 	%f64, [%rd17];
	add.s32 	%r45, %r62, %r10;
	mul.wide.s32 	%rd18, %r45, 4;
	add.s64 	%rd19, %rd1, %rd18;
	ld.global.f32 	%f65, [%rd19];
	sub.f32 	%f66, %f64, %f65;
	cvt.f64.f32 	%fd25, %f66;
	cvt.f64.f32 	%fd26, %f105;
	fma.rn.f64 	%fd27, %fd25, %fd25, %fd26;
	cvt.rn.f32.f64 	%f67, %fd27;
	ld.global.f32 	%f68, [%rd17+4];
	ld.global.f32 	%f69, [%rd19+4];
	sub.f32 	%f70, %f68, %f69;
	cvt.f64.f32 	%fd28, %f70;
	cvt.f64.f32 	%fd29, %f67;
	fma.rn.f64 	%fd30, %fd28, %fd28, %fd29;
	cvt.rn.f32.f64 	%f71, %fd30;
	ld.global.f32 	%f72, [%rd17+8];
	ld.global.f32 	%f73, [%rd19+8];
	sub.f32 	%f74, %f72, %f73;
	cvt.f64.f32 	%fd31, %f74;
	cvt.f64.f32 	%fd32, %f71;
	fma.rn.f64 	%fd33, %fd31, %fd31, %fd32;
	cvt.rn.f32.f64 	%f75, %fd33;
	ld.global.f32 	%f76, [%rd17+12];
	ld.global.f32 	%f77, [%rd19+12];
	sub.f32 	%f78, %f76, %f77;
	cvt.f64.f32 	%fd34, %f78;
	cvt.f64.f32 	%fd35, %f75;
	fma.rn.f64 	%fd36, %fd34, %fd34, %fd35;
	cvt.rn.f32.f64 	%f105, %fd36;
	add.s32 	%r62, %r62, 4;
$L__BB0_9:
	setp.eq.s32 	%p12, %r21, 0;
	@%p12 bra 	$L__BB0_14;
	setp.eq.s32 	%p13, %r21, 1;
	@%p13 bra 	$L__BB0_12;
	add.s32 	%r46, %r62, %r9;
	mul.wide.s32 	%rd20, %r46, 4;
	add.s64 	%rd21, %rd2, %rd20;
	ld.global.f32 	%f80, [%rd21];
	add.s32 	%r47, %r62, %r10;
	mul.wide.s32 	%rd22, %r47, 4;
	add.s64 	%rd23, %rd1, %rd22;
	ld.global.f32 	%f81, [%rd23];
	sub.f32 	%f82, %f80, %f81;
	cvt.f64.f32 	%fd37, %f82;
	cvt.f64.f32 	%fd38, %f105;
	fma.rn.f64 	%fd39, %fd37, %fd37, %fd38;
	cvt.rn.f32.f64 	%f83, %fd39;
	ld.global.f32 	%f84, [%rd21+4];
	ld.global.f32 	%f85, [%rd23+4];
	sub.f32 	%f86, %f84, %f85;
	cvt.f64.f32 	%fd40, %f86;
	cvt.f64.f32 	%fd41, %f83;
	fma.rn.f64 	%fd42, %fd40, %fd40, %fd41;
	cvt.rn.f32.f64 	%f105, %fd42;
	add.s32 	%r62, %r62, 2;
$L__BB0_12:
	and.b32  	%r48, %r28, 1;
	setp.eq.b32 	%p14, %r48, 1;
	not.pred 	%p15, %p14;
	@%p15 bra 	$L__BB0_14;
	add.s32 	%r49, %r62, %r9;
	mul.wide.s32 	%rd24, %r49, 4;
	add.s64 	%rd25, %rd2, %rd24;
	ld.global.f32 	%f87, [%rd25];
	add.s32 	%r50, %r62, %r10;
	mul.wide.s32 	%rd26, %r50, 4;
	add.s64 	%rd27, %rd1, %rd26;
	ld.global.f32 	%f88, [%rd27];
	sub.f32 	%f89, %f87, %f88;
	cvt.f64.f32 	%fd43, %f89;
	cvt.f64.f32 	%fd44, %f105;
	fma.rn.f64 	%fd45, %fd43, %fd43, %fd44;
	cvt.rn.f32.f64 	%f105, %fd45;
$L__BB0_14:
	sqrt.rn.f32 	%f13, %f105;
	add.s32 	%r26, %r1, %r3;
	add.s32 	%r51, %r26, 1;
	add.s32 	%r52, %r6, %r29;
	setp.ge.s32 	%p16, %r51, %r52;
	setp.lt.s32 	%p17, %r7, 1;
	mov.f32 	%f108, 0fBF800000;
	or.pred  	%p18, %p17, %p16;
	@%p18 bra 	$L__BB0_17;
	mul.wide.s32 	%rd28, %r26, 4;
	add.s64 	%rd29, %rd3, %rd28;
	ld.global.f32 	%f14, [%rd29+4];
	setp.gt.f32 	%p19, %f14, 0fBF800000;
	add.f32 	%f91, %f13, %f14;
	selp.f32 	%f108, %f91, 0fBF800000, %p19;
	setp.ne.s32 	%p20, %r32, 1;
	@%p20 bra 	$L__BB0_17;
	ld.param.u64 	%rd48, [_Z13DTW_Diag_StepPfS_iS_S_S_iiiiiS_S_S__param_11];
	mad.lo.s32 	%r53, %r7, %r30, %r8;
	cvta.to.global.u64 	%rd30, %rd48;
	mul.wide.s32 	%rd31, %r53, 4;
	add.s64 	%rd32, %rd30, %rd31;
	st.global.f32 	[%rd32], %f14;
$L__BB0_17:
	setp.lt.s32 	%p21, %r26, 0;
	setp.lt.s32 	%p22, %r8, 1;
	or.pred  	%p23, %p21, %p22;
	@%p23 bra 	$L__BB0_22;
	mul.wide.u32 	%rd33, %r26, 4;
	add.s64 	%rd34, %rd3, %rd33;
	ld.global.f32 	%f17, [%rd34];
	setp.leu.f32 	%p24, %f17, 0fBF800000;
	@%p24 bra 	$L__BB0_20;
	setp.eq.f32 	%p25, %f108, 0fBF800000;
	add.f32 	%f92, %f13, %f17;
	setp.lt.f32 	%p26, %f92, %f108;
	selp.f32 	%f94, %f92, %f108, %p26;
	selp.f32 	%f108, %f92, %f94, %p25;
$L__BB0_20:
	setp.ne.s32 	%p27, %r32, 1;
	@%p27 bra 	$L__BB0_22;
	mad.lo.s32 	%r54, %r7, %r30, %r8;
	cvta.to.global.u64 	%rd35, %rd7;
	mul.wide.s32 	%rd36, %r54, 4;
	add.s64 	%rd37, %rd35, %rd36;
	st.global.f32 	[%rd37], %f17;
$L__BB0_22:
	setp.lt.s32 	%p28, %r7, 1;
	setp.eq.s32 	%p29, %r4, %r2;
	setp.gt.s32 	%p30, %r38, 1;
	selp.b32 	%r55, 1, %r3, %p30;
	selp.b32 	%r56, %r55, %r3, %p29;
	add.s32 	%r27, %r56, %r1;
	setp.lt.s32 	%p31, %r27, 0;
	or.pred  	%p32, %p28, %p31;
	@%p32 bra 	$L__BB0_27;
	cvta.to.global.u64 	%rd38, %rd4;
	mul.wide.u32 	%rd39, %r27, 4;
	add.s64 	%rd40, %rd38, %rd39;
	ld.global.f32 	%f21, [%rd40];
	setp.leu.f32 	%p33, %f21, 0fBF800000;
	@%p33 bra 	$L__BB0_25;
	setp.eq.f32 	%p34, %f108, 0fBF800000;
	add.f32 	%f95, %f13, %f21;
	setp.lt.f32 	%p35, %f95, %f108;
	selp.f32 	%f97, %f95, %f108, %p35;
	selp.f32 	%f108, %f95, %f97, %p34;
$L__BB0_25:
	setp.ne.s32 	%p36, %r32, 1;
	@%p36 bra 	$L__BB0_27;
	mad.lo.s32 	%r57, %r7, %r30, %r8;
	cvta.to.global.u64 	%rd41, %rd8;
	mul.wide.s32 	%rd42, %r57, 4;
	add.s64 	%rd43, %rd41, %rd42;
	st.global.f32 	[%rd43], %f21;
$L__BB0_27:
	setp.eq.f32 	%p37, %f108, 0fBF800000;
	selp.f32 	%f111, %f13, %f108, %p37;
$L__BB0_28:
	ld.param.u64 	%rd47, [_Z13DTW_Diag_StepPfS_iS_S_S_iiiiiS_S_S__param_5];
	cvta.to.global.u64 	%rd44, %rd47;
	mul.wide.s32 	%rd45, %r1, 4;
	add.s64 	%rd46, %rd44, %rd45;
	st.global.f32 	[%rd46], %f111;
$L__BB0_29:
	ret;

}


// ===== COMPILED SASS (sm_100) =====

	.target	sm_100

	.elftype	@"ET_EXEC"


//--------------------- .note.nv.tkinfo           --------------------------
	.section	.note.nv.tkinfo,"",@"SHT_NOTE"
	.sectionflags	@"SHF_NOTE_NV_TKINFO"
	.tkinfo
        /*0018*/ 	.word	0x00000002
        /*0030*/ 	.string	""
        /*0030*/ 	.string	"ptxas"
        /*0030*/ 	.string	"Cuda compilation tools, release 13.0, V13.0.88"
        /*0030*/ 	.string	"Build cuda_13.0.r13.0/compiler.36424714_0"
        /*0030*/ 	.string	"-arch sm_100 -m 64 "



//--------------------- .note.nv.cuinfo           --------------------------
	.section	.note.nv.cuinfo,"",@"SHT_NOTE"
	.sectionflags	@"SHF_NOTE_NV_CUINFO"
        /*0018*/ 	.short	0x0002
        /*001a*/ 	.short	0x0064
        /*001c*/ 	.short	0x0082
	.zero		2


//--------------------- .nv.info                  --------------------------
	.section	.nv.info,"",@"SHT_CUDA_INFO"
	.align	4


	//----- nvinfo : EIATTR_REGCOUNT
	.align		4
        /*0000*/ 	.byte	0x04, 0x2f
        /*0002*/ 	.short	(.L_1 - .L_0)
	.align		4
.L_0:
        /*0004*/ 	.word	index@(_Z13DTW_Diag_StepPfS_iS_S_S_iiiiiS_S_S_)
        /*0008*/ 	.word	0x00000020


	//----- nvinfo : EIATTR_FRAME_SIZE
	.align		4
.L_1:
        /*000c*/ 	.byte	0x04, 0x11
        /*000e*/ 	.short	(.L_3 - .L_2)
	.align		4
.L_2:
        /*0010*/ 	.word	index@($__internal_0_$__cuda_sm20_sqrt_rn_f32_slowpath)
        /*0014*/ 	.word	0x00000000


	//----- nvinfo : EIATTR_FRAME_SIZE
	.align		4
.L_3:
        /*0018*/ 	.byte	0x04, 0x11
        /*001a*/ 	.short	(.L_5 - .L_4)
	.align		4
.L_4:
        /*001c*/ 	.word	index@(_Z13DTW_Diag_StepPfS_iS_S_S_iiiiiS_S_S_)
        /*0020*/ 	.word	0x00000000


	//----- nvinfo : EIATTR_MIN_STACK_SIZE
	.align		4
.L_5:
        /*0024*/ 	.byte	0x04, 0x12
        /*0026*/ 	.short	(.L_7 - .L_6)
	.align		4
.L_6:
        /*0028*/ 	.word	index@(_Z13DTW_Diag_StepPfS_iS_S_S_iiiiiS_S_S_)
        /*002c*/ 	.word	0x00000000
.L_7:


//--------------------- .nv.compat                --------------------------
	.section	.nv.compat,"",@"SHT_CUDA_COMPAT_INFO"
	.align	4
        /*0000*/ 	.byte	0x02, 0x09, 0x00, 0x00, 0x02, 0x02, 0x01, 0x00, 0x02, 0x05, 0x05, 0x00, 0x03, 0x07, 0x01, 0x01
        /*0010*/ 	.byte	0x02, 0x03, 0x00, 0x00, 0x02, 0x06, 0x01, 0x00, 0x04, 0x0b, 0x08, 0x00, 0x01, 0x00, 0x00, 0x00
        /*0020*/ 	.byte	0x00, 0x00, 0x00, 0x00


//--------------------- .nv.info._Z13DTW_Diag_StepPfS_iS_S_S_iiiiiS_S_S_ --------------------------
	.section	.nv.info._Z13DTW_Diag_StepPfS_iS_S_S_iiiiiS_S_S_,"",@"SHT_CUDA_INFO"
	.sectionflags	@""
	.align	4


	//----- nvinfo : EIATTR_CUDA_API_VERSION
	.align		4
        /*0000*/ 	.byte	0x04, 0x37
        /*0002*/ 	.short	(.L_9 - .L_8)
.L_8:
        /*0004*/ 	.word	0x00000082


	//----- nvinfo : EIATTR_KPARAM_INFO
	.align		4
.L_9:
        /*0008*/ 	.byte	0x04, 0x17
        /*000a*/ 	.short	(.L_11 - .L_10)
.L_10:
        /*000c*/ 	.word	0x00000000
        /*0010*/ 	.short	0x000d
        /*0012*/ 	.short	0x0058
        /*0014*/ 	.byte	0x00, 0xf5, 0x21, 0x00


	//----- nvinfo : EIATTR_KPARAM_INFO
	.align		4
.L_11:
        /*0018*/ 	.byte	0x04, 0x17
        /*001a*/ 	.short	(.L_13 - .L_12)
.L_12:
        /*001c*/ 	.word	0x00000000
        /*0020*/ 	.short	0x000c
        /*0022*/ 	.short	0x0050
        /*0024*/ 	.byte	0x00, 0xf5, 0x21, 0x00


	//----- nvinfo : EIATTR_KPARAM_INFO
	.align		4
.L_13:
        /*0028*/ 	.byte	0x04, 0x17
        /*002a*/ 	.short	(.L_15 - .L_14)
.L_14:
        /*002c*/ 	.word	0x00000000
        /*0030*/ 	.short	0x000b
        /*0032*/ 	.short	0x0048
        /*0034*/ 	.byte	0x00, 0xf5, 0x21, 0x00


	//----- nvinfo : EIATTR_KPARAM_INFO
	.align		4
.L_15:
        /*0038*/ 	.byte	0x04, 0x17
        /*003a*/ 	.short	(.L_17 - .L_16)
.L_16:
        /*003c*/ 	.word	0x00000000
        /*0040*/ 	.short	0x000a
        /*0042*/ 	.short	0x0040
        /*0044*/ 	.byte	0x00, 0xf0, 0x11, 0x00


	//----- nvinfo : EIATTR_KPARAM_INFO
	.align		4
.L_17:
        /*0048*/ 	.byte	0x04, 0x17
        /*004a*/ 	.short	(.L_19 - .L_18)
.L_18:
        /*004c*/ 	.word	0x00000000
        /*0050*/ 	.short	0x0009
        /*0052*/ 	.short	0x003c
        /*0054*/ 	.byte	0x00, 0xf0, 0x11, 0x00


	//----- nvinfo : EIATTR_KPARAM_INFO
	.align		4
.L_19:
        /*0058*/ 	.byte	0x04, 0x17
        /*005a*/ 	.short	(.L_21 - .L_20)
.L_20:
        /*005c*/ 	.word	0x00000000
        /*0060*/ 	.short	0x0008
        /*0062*/ 	.short	0x0038
        /*0064*/ 	.byte	0x00, 0xf0, 0x11, 0x00


	//----- nvinfo : EIATTR_KPARAM_INFO
	.align		4
.L_21:
        /*0068*/ 	.byte	0x04, 0x17
        /*006a*/ 	.short	(.L_23 - .L_22)
.L_22:
        /*006c*/ 	.word	0x00000000
        /*0070*/ 	.short	0x0007
        /*0072*/ 	.short	0x0034
        /*0074*/ 	.byte	0x00, 0xf0, 0x11, 0x00


	//----- nvinfo : EIATTR_KPARAM_INFO
	.align		4
.L_23:
        /*0078*/ 	.byte	0x04, 0x17
        /*007a*/ 	.short	(.L_25 - .L_24)
.L_24:
        /*007c*/ 	.word	0x00000000
        /*0080*/ 	.short	0x0006
        /*0082*/ 	.short	0x0030
        /*0084*/ 	.byte	0x00, 0xf0, 0x11, 0x00


	//----- nvinfo : EIATTR_KPARAM_INFO
	.align		4
.L_25:
        /*0088*/ 	.byte	0x04, 0x17
        /*008a*/ 	.short	(.L_27 - .L_26)
.L_26:
        /*008c*/ 	.word	0x00000000
        /*0090*/ 	.short	0x0005
        /*0092*/ 	.short	0x0028
        /*0094*/ 	.byte	0x00, 0xf5, 0x21, 0x00


	//----- nvinfo : EIATTR_KPARAM_INFO
	.align		4
.L_27:
        /*0098*/ 	.byte	0x04, 0x17
        /*009a*/ 	.short	(.L_29 - .L_28)
.L_28:
        /*009c*/ 	.word	0x00000000
        /*00a0*/ 	.short	0x0004
        /*00a2*/ 	.short	0x0020
        /*00a4*/ 	.byte	0x00, 0xf5, 0x21, 0x00


	//----- nvinfo : EIATTR_KPARAM_INFO
	.align		4
.L_29:
        /*00a8*/ 	.byte	0x04, 0x17
        /*00aa*/ 	.short	(.L_31 - .L_30)
.L_30:
        /*00ac*/ 	.word	0x00000000
        /*00b0*/ 	.short	0x0003
        /*00b2*/ 	.short	0x0018
        /*00b4*/ 	.byte	0x00, 0xf5, 0x21, 0x00


	//----- nvinfo : EIATTR_KPARAM_INFO
	.align		4
.L_31:
        /*00b8*/ 	.byte	0x04, 0x17
        /*00ba*/ 	.short	(.L_33 - .L_32)
.L_32:
        /*00bc*/ 	.word	0x00000000
        /*00c0*/ 	.short	0x0002
        /*00c2*/ 	.short	0x0010
        /*00c4*/ 	.byte	0x00, 0xf0, 0x11, 0x00


	//----- nvinfo : EIATTR_KPARAM_INFO
	.align		4
.L_33:
        /*00c8*/ 	.byte	0x04, 0x17
        /*00ca*/ 	.short	(.L_35 - .L_34)
.L_34:
        /*00cc*/ 	.word	0x00000000
        /*00d0*/ 	.short	0x0001
        /*00d2*/ 	.short	0x0008
        /*00d4*/ 	.byte	0x00, 0xf5, 0x21, 0x00


	//----- nvinfo : EIATTR_KPARAM_INFO
	.align		4
.L_35:
        /*00d8*/ 	.byte	0x04, 0x17
        /*00da*/ 	.short	(.L_37 - .L_36)
.L_36:
        /*00dc*/ 	.word	0x00000000
        /*00e0*/ 	.short	0x0000
        /*00e2*/ 	.short	0x0000
        /*00e4*/ 	.byte	0x00, 0xf5, 0x21, 0x00


	//----- nvinfo : EIATTR_SPARSE_MMA_MASK
	.align		4
.L_37:
        /*00e8*/ 	.byte	0x03, 0x50
        /*00ea*/ 	.short	0x0000


	//----- nvinfo : EIATTR_MAXREG_COUNT
	.align		4
        /*00ec*/ 	.byte	0x03, 0x1b
        /*00ee*/ 	.short	0x00ff


	//----- nvinfo : EIATTR_MERCURY_ISA_VERSION
	.align		4
        /*00f0*/ 	.byte	0x03, 0x5f
        /*00f2*/ 	.short	0x0101


	//----- nvinfo : EIATTR_VRC_CTA_INIT_COUNT
	.align		4
        /*00f4*/ 	.byte	0x02, 0x4a
	.zero		1
	.zero		1


	//----- nvinfo : EIATTR_EXIT_INSTR_OFFSETS
	.align		4
        /*00f8*/ 	.byte	0x04, 0x1c
        /*00fa*/ 	.short	(.L_39 - .L_38)


	//   ....[0]....
.L_38:
        /*00fc*/ 	.word	0x00000070


	//   ....[1]....
        /*0100*/ 	.word	0x00001150


	//----- nvinfo : EIATTR_CRS_STACK_SIZE
	.align		4
.L_39:
        /*0104*/ 	.byte	0x04, 0x1e
        /*0106*/ 	.short	(.L_41 - .L_40)
.L_40:
        /*0108*/ 	.word	0x00000000


	//----- nvinfo : EIATTR_CBANK_PARAM_SIZE
	.align		4
.L_41:
        /*010c*/ 	.byte	0x03, 0x19
        /*010e*/ 	.short	0x0060


	//----- nvinfo : EIATTR_PARAM_CBANK
	.align		4
        /*0110*/ 	.byte	0x04, 0x0a
        /*0112*/ 	.short	(.L_43 - .L_42)
	.align		4
.L_42:
        /*0114*/ 	.word	index@(.nv.constant0._Z13DTW_Diag_StepPfS_iS_S_S_iiiiiS_S_S_)
        /*0118*/ 	.short	0x0380
        /*011a*/ 	.short	0x0060


	//----- nvinfo : EIATTR_SW_WAR
	.align		4
.L_43:
        /*011c*/ 	.byte	0x04, 0x36
        /*011e*/ 	.short	(.L_45 - .L_44)
.L_44:
        /*0120*/ 	.word	0x00000008
.L_45:


//--------------------- .nv.callgraph             --------------------------
	.section	.nv.callgraph,"",@"SHT_CUDA_CALLGRAPH"
	.align	4
	.sectionentsize	8
	.align		4
        /*0000*/ 	.word	0x00000000
	.align		4
        /*0004*/ 	.word	0xffffffff
	.align		4
        /*0008*/ 	.word	0x00000000
	.align		4
        /*000c*/ 	.word	0xfffffffe
	.align		4
        /*0010*/ 	.word	0x00000000
	.align		4
        /*0014*/ 	.word	0xfffffffd
	.align		4
        /*0018*/ 	.word	0x00000000
	.align		4
        /*001c*/ 	.word	0xfffffffc


//--------------------- .text._Z13DTW_Diag_StepPfS_iS_S_S_iiiiiS_S_S_ --------------------------
	.section	.text._Z13DTW_Diag_StepPfS_iS_S_S_iiiiiS_S_S_,"ax",@progbits
	.align	128
        .global         _Z13DTW_Diag_StepPfS_iS_S_S_iiiiiS_S_S_
        .type           _Z13DTW_Diag_StepPfS_iS_S_S_iiiiiS_S_S_,@function
        .size           _Z13DTW_Diag_StepPfS_iS_S_S_iiiiiS_S_S_,(.L_x_17 - _Z13DTW_Diag_StepPfS_iS_S_S_iiiiiS_S_S_)
        .other          _Z13DTW_Diag_StepPfS_iS_S_S_iiiiiS_S_S_,@"STO_CUDA_ENTRY STV_DEFAULT"
_Z13DTW_Diag_StepPfS_iS_S_S_iiiiiS_S_S_:
.text._Z13DTW_Diag_StepPfS_iS_S_S_iiiiiS_S_S_:
[----:B------:R-:W-:Y:S01]  /*0000*/  LDC R1, c[0x0][0x37c] ;  /* 0x0000df00ff017b82 */ /* 0x000fe20000000800 */
[----:B------:R-:W0:Y:S07]  /*0010*/  S2R R0, SR_TID.X ;  /* 0x0000000000007919 */ /* 0x000e2e0000002100 */
[----:B------:R-:W0:Y:S01]  /*0020*/  S2UR UR4, SR_CTAID.X ;  /* 0x00000000000479c3 */ /* 0x000e220000002500 */
[----:B------:R-:W1:Y:S07]  /*0030*/  LDCU UR5, c[0x0][0x3b8] ;  /* 0x00007700ff0577ac */ /* 0x000e6e0008000800 */
[----:B------:R-:W0:Y:S02]  /*0040*/  LDC R3, c[0x0][0x360] ;  /* 0x0000d800ff037b82 */ /* 0x000e240000000800 */
[----:B0-----:R-:W-:-:S05]  /*0050*/  IMAD R0, R3, UR4, R0 ;  /* 0x0000000403007c24 */ /* 0x001fca000f8e0200 */
[----:B-1----:R-:W-:-:S13]  /*0060*/  ISETP.GE.AND P0, PT, R0, UR5, PT ;  /* 0x0000000500007c0c */ /* 0x002fda000bf06270 */
[----:B------:R-:W-:Y:S05]  /*0070*/  @P0 EXIT ;  /* 0x000000000000094d */ /* 0x000fea0003800000 */
[----:B------:R-:W0:Y:S01]  /*0080*/  LDC.64 R6, c[0x0][0x3b0] ;  /* 0x0000ec00ff067b82 */ /* 0x000e220000000a00 */
[----:B------:R-:W1:Y:S01]  /*0090*/  LDCU UR4, c[0x0][0x3bc] ;  /* 0x00007780ff0477ac */ /* 0x000e620008000800 */
[----:B------:R-:W-:Y:S01]  /*00a0*/  BSSY.RECONVERGENT B0, `(.L_x_0) ;  /* 0x0000107000007945 */ /* 0x000fe20003800200 */
[----:B------:R-:W-:Y:S02]  /*00b0*/  HFMA2 R11, -RZ, RZ, -1.875, 0 ;  /* 0xbf800000ff0b7431 */ /* 0x000fe400000001ff */
[C---:B0-----:R-:W-:Y:S01]  /*00c0*/  VIADD R2, R6.reuse, 0xffffffff ;  /* 0xffffffff06027836 */ /* 0x041fe20000000000 */
[----:B-1----:R-:W-:Y:S01]  /*00d0*/  ISETP.LE.AND P1, PT, R6, UR4, PT ;  /* 0x0000000406007c0c */ /* 0x002fe2000bf23270 */
[C---:B------:R-:W-:Y:S01]  /*00e0*/  VIADD R3, R7.reuse, 0xffffffff ;  /* 0xffffffff07037836 */ /* 0x040fe20000000000 */
[----:B------:R-:W-:Y:S02]  /*00f0*/  ISETP.LE.AND P2, PT, R7, UR4, PT ;  /* 0x0000000407007c0c */ /* 0x000fe4000bf43270 */
[----:B------:R-:W-:-:S02]  /*0100*/  IADD3 R5, PT, PT, -R2, UR4, RZ ;  /* 0x0000000402057c10 */ /* 0x000fc4000fffe1ff */
[----:B------:R-:W-:Y:S02]  /*0110*/  SEL R9, R3, UR4, P2 ;  /* 0x0000000403097c07 */ /* 0x000fe40009000000 */
[----:B------:R-:W-:Y:S02]  /*0120*/  SEL R5, R5, RZ, P1 ;  /* 0x000000ff05057207 */ /* 0x000fe40000800000 */
[----:B------:R-:W-:Y:S02]  /*0130*/  SEL R7, R2, UR4, P1 ;  /* 0x0000000402077c07 */ /* 0x000fe40008800000 */
[----:B------:R-:W-:Y:S02]  /*0140*/  IADD3 R4, PT, PT, R0, R5, RZ ;  /* 0x0000000500047210 */ /* 0x000fe40007ffe0ff */
[----:B------:R-:W-:Y:S01]  /*0150*/  IADD3 R6, PT, PT, -R3, UR4, RZ ;  /* 0x0000000403067c10 */ /* 0x000fe2000fffe1ff */
[----:B------:R-:W0:Y:S01]  /*0160*/  LDCU.64 UR4, c[0x0][0x358] ;  /* 0x00006b00ff0477ac */ /* 0x000e220008000a00 */
[----:B------:R-:W-:Y:S01]  /*0170*/  ISETP.GT.AND P0, PT, R4, R9, PT ;  /* 0x000000090400720c */ /* 0x000fe20003f04270 */
[----:B------:R-:W-:Y:S01]  /*0180*/  IMAD.IADD R9, R7, 0x1, -R0 ;  /* 0x0000000107097824 */ /* 0x000fe200078e0a00 */
[----:B------:R-:W-:-:S04]  /*0190*/  SEL R6, R6, RZ, P2 ;  /* 0x000000ff06067207 */ /* 0x000fc80001000000 */
[----:B------:R-:W-:-:S13]  /*01a0*/  ISETP.LT.OR P0, PT, R9, R6, P0 ;  /* 0x000000060900720c */ /* 0x000fda0000701670 */
[----:B0-----:R-:W-:Y:S05]  /*01b0*/  @P0 BRA `(.L_x_1) ;  /* 0x0000000c00d40947 */ /* 0x001fea0003800000 */
[----:B------:R-:W0:Y:S01]  /*01c0*/  LDC R6, c[0x0][0x390] ;  /* 0x0000e400ff067b82 */ /* 0x000e220000000800 */
[----:B------:R-:W-:Y:S01]  /*01d0*/  IMAD.MOV.U32 R28, RZ, RZ, RZ ;  /* 0x000000ffff1c7224 */ /* 0x000fe200078e00ff */
[----:B0-----:R-:W-:-:S13]  /*01e0*/  ISETP.GE.AND P0, PT, R6, 0x1, PT ;  /* 0x000000010600780c */ /* 0x001fda0003f06270 */
[----:B------:R-:W-:Y:S05]  /*01f0*/  @!P0 BRA `(.L_x_2) ;  /* 0x0000000800708947 */ /* 0x000fea0003800000 */
[C---:B------:R-:W-:Y:S01]  /*0200*/  ISETP.GE.U32.AND P0, PT, R6.reuse, 0x8, PT ;  /* 0x000000080600780c */ /* 0x040fe20003f06070 */
[-C--:B------:R-:W-:Y:S01]  /*0210*/  IMAD R11, R9, R6.reuse, RZ ;  /* 0x00000006090b7224 */ /* 0x080fe200078e02ff */
[----:B------:R-:W-:Y:S01]  /*0220*/  LOP3.LUT R10, R6, 0x7, RZ, 0xc0, !PT ;  /* 0x00000007060a7812 */ /* 0x000fe200078ec0ff */
[----:B------:R-:W-:Y:S01]  /*0230*/  IMAD R20, R4, R6, RZ ;  /* 0x0000000604147224 */ /* 0x000fe200078e02ff */
[----:B------:R-:W-:Y:S01]  /*0240*/  MOV R28, RZ ;  /* 0x000000ff001c7202 */ /* 0x000fe20000000f00 */
[----:B------:R-:W-:Y:S01]  /*0250*/  IMAD.MOV.U32 R21, RZ, RZ, RZ ;  /* 0x000000ffff157224 */ /* 0x000fe200078e00ff */
[----:B------:R-:W-:-:S07]  /*0260*/  ISETP.NE.AND P2, PT, R10, RZ, PT ;  /* 0x000000ff0a00720c */ /* 0x000fce0003f45270 */
[----:B------:R-:W-:Y:S06]  /*0270*/  @!P0 BRA `(.L_x_3) ;  /* 0x0000000400188947 */ /* 0x000fec0003800000 */
[----:B------:R-:W-:Y:S01]  /*0280*/  LOP3.LUT R21, R6, 0x7ffffff8, RZ, 0xc0, !PT ;  /* 0x7ffffff806157812 */ /* 0x000fe200078ec0ff */
[----:B------:R-:W-:Y:S02]  /*0290*/  HFMA2 R28, -RZ, RZ, 0, 0 ;  /* 0x00000000ff1c7431 */ /* 0x000fe400000001ff */
[----:B------:R-:W-:Y:S01]  /*02a0*/  IMAD.MOV.U32 R23, RZ, RZ, R20 ;  /* 0x000000ffff177224 */ /* 0x000fe200078e0014 */
[----:B------:R-:W-:Y:S01]  /*02b0*/  MOV R8, R11 ;  /* 0x0000000b00087202 */ /* 0x000fe20000000f00 */
[----:B------:R-:W-:-:S07]  /*02c0*/  IMAD.MOV R22, RZ, RZ, -R21 ;  /* 0x000000ffff167224 */ /* 0x000fce00078e0a15 */
.L_x_4:
[----:B0-----:R-:W0:Y:S08]  /*02d0*/  LDC.64 R14, c[0x0][0x380] ;  /* 0x0000e000ff0e7b82 */ /* 0x001e300000000a00 */
[----:B-1----:R-:W1:Y:S01]  /*02e0*/  LDC.64 R12, c[0x0][0x388] ;  /* 0x0000e200ff0c7b82 */ /* 0x002e620000000a00 */
[----:B0-----:R-:W-:-:S05]  /*02f0*/  IMAD.WIDE R14, R8, 0x4, R14 ;  /* 0x00000004080e7825 */ /* 0x001fca00078e020e */
[----:B------:R-:W2:Y:S01]  /*0300*/  LDG.E R16, desc[UR4][R14.64] ;  /* 0x000000040e107981 */ /* 0x000ea2000c1e1900 */
[----:B-1----:R-:W-:-:S03]  /*0310*/  IMAD.WIDE R12, R23, 0x4, R12 ;  /* 0x00000004170c7825 */ /* 0x002fc600078e020c */
[----:B------:R-:W3:Y:S04]  /*0320*/  LDG.E R18, desc[UR4][R14.64+0x4] ;  /* 0x000004040e127981 */ /* 0x000ee8000c1e1900 */
[----:B------:R-:W2:Y:S04]  /*0330*/  LDG.E R17, desc[UR4][R12.64] ;  /* 0x000000040c117981 */ /* 0x000ea8000c1e1900 */
[----:B------:R-:W3:Y:S04]  /*0340*/  LDG.E R19, desc[UR4][R12.64+0x4] ;  /* 0x000004040c137981 */ /* 0x000ee8000c1e1900 */
[----:B------:R-:W4:Y:S04]  /*0350*/  LDG.E R24, desc[UR4][R14.64+0x8] ;  /* 0x000008040e187981 */ /* 0x000f28000c1e1900 */
[----:B------:R-:W4:Y:S01]  /*0360*/  LDG.E R25, desc[UR4][R12.64+0x8] ;  /* 0x000008040c197981 */ /* 0x000f22000c1e1900 */
[----:B------:R-:W-:Y:S01]  /*0370*/  F2F.F64.F32 R28, R28 ;  /* 0x0000001c001c7310 */ /* 0x000fe20000201800 */
[----:B--2---:R-:W-:-:S07]  /*0380*/  FADD R16, R16, -R17 ;  /* 0x8000001110107221 */ /* 0x004fce0000000000 */
[----:B------:R-:W0:Y:S02]  /*0390*/  F2F.F64.F32 R16, R16 ;  /* 0x0000001000107310 */ /* 0x000e240000201800 */
[----:B0-----:R-:W-:Y:S01]  /*03a0*/  DFMA R28, R16, R16, R28 ;  /* 0x00000010101c722b */ /* 0x001fe2000000001c */
[----:B---3--:R-:W-:Y:S02]  /*03b0*/  FADD R17, R18, -R19 ;  /* 0x8000001312117221 */ /* 0x008fe40000000000 */
[----:B------:R-:W2:Y:S04]  /*03c0*/  LDG.E R18, desc[UR4][R14.64+0xc] ;  /* 0x00000c040e127981 */ /* 0x000ea8000c1e1900 */
[----:B------:R-:W2:Y:S01]  /*03d0*/  LDG.E R19, desc[UR4][R12.64+0xc] ;  /* 0x00000c040c137981 */ /* 0x000ea2000c1e1900 */
[----:B------:R0:W1:Y:S03]  /*03e0*/  F2F.F32.F64 R26, R28 ;  /* 0x0000001c001a7310 */ /* 0x0000660000301000 */
[----:B0-----:R-:W3:Y:S04]  /*03f0*/  LDG.E R28, desc[UR4][R14.64+0x10] ;  /* 0x000010040e1c7981 */ /* 0x001ee8000c1e1900 */
[----:B------:R-:W3:Y:S01]  /*0400*/  LDG.E R29, desc[UR4][R12.64+0x10] ;  /* 0x000010040c1d7981 */ /* 0x000ee2000c1e1900 */
[----:B------:R-:W-:Y:S08]  /*0410*/  F2F.F64.F32 R16, R17 ;  /* 0x0000001100107310 */ /* 0x000ff00000201800 */
[----:B-1----:R-:W0:Y:S02]  /*0420*/  F2F.F64.F32 R26, R26 ;  /* 0x0000001a001a7310 */ /* 0x002e240000201800 */
[----:B0-----:R-:W-:-:S10]  /*0430*/  DFMA R26, R16, R16, R26 ;  /* 0x00000010101a722b */ /* 0x001fd4000000001a */
[----:B------:R0:W1:Y:S01]  /*0440*/  F2F.F32.F64 R27, R26 ;  /* 0x0000001a001b7310 */ /* 0x0000620000301000 */
[----:B----4-:R-:W-:-:S07]  /*0450*/  FADD R16, R24, -R25 ;  /* 0x8000001918107221 */ /* 0x010fce0000000000 */
[----:B------:R-:W-:Y:S01]  /*0460*/  F2F.F64.F32 R16, R16 ;  /* 0x0000001000107310 */ /* 0x000fe20000201800 */
[----:B0-----:R-:W4:Y:S07]  /*0470*/  LDG.E R26, desc[UR4][R14.64+0x14] ;  /* 0x000014040e1a7981 */ /* 0x001f2e000c1e1900 */
[----:B-1----:R0:W1:Y:S02]  /*0480*/  F2F.F64.F32 R24, R27 ;  /* 0x0000001b00187310 */ /* 0x0020640000201800 */
[----:B0-----:R-:W4:Y:S01]  /*0490*/  LDG.E R27, desc[UR4][R12.64+0x14] ;  /* 0x000014040c1b7981 */ /* 0x001f22000c1e1900 */
[----:B-1----:R-:W-:-:S10]  /*04a0*/  DFMA R24, R16, R16, R24 ;  /* 0x000000101018722b */ /* 0x002fd40000000018 */
[----:B------:R-:W0:Y:S01]  /*04b0*/  F2F.F32.F64 R24, R24 ;  /* 0x0000001800187310 */ /* 0x000e220000301000 */
[----:B--2---:R-:W-:-:S07]  /*04c0*/  FADD R17, R18, -R19 ;  /* 0x8000001312117221 */ /* 0x004fce0000000000 */
[----:B0-----:R-:W-:Y:S08]  /*04d0*/  F2F.F64.F32 R18, R24 ;  /* 0x0000001800127310 */ /* 0x001ff00000201800 */
[----:B------:R-:W0:Y:S02]  /*04e0*/  F2F.F64.F32 R16, R17 ;  /* 0x0000001100107310 */ /* 0x000e240000201800 */
[----:B0-----:R-:W-:Y:S01]  /*04f0*/  DFMA R24, R16, R16, R18 ;  /* 0x000000101018722b */ /* 0x001fe20000000012 */
[----:B---3--:R-:W-:-:S02]  /*0500*/  FADD R16, R28, -R29 ;  /* 0x8000001d1c107221 */ /* 0x008fc40000000000 */
[----:B------:R-:W2:Y:S04]  /*0510*/  LDG.E R29, desc[UR4][R14.64+0x18] ;  /* 0x000018040e1d7981 */ /* 0x000ea8000c1e1900 */
[----:B------:R-:W2:Y:S04]  /*0520*/  LDG.E R28, desc[UR4][R12.64+0x18] ;  /* 0x000018040c1c7981 */ /* 0x000ea8000c1e1900 */
[----:B------:R-:W3:Y:S04]  /*0530*/  LDG.E R14, desc[UR4][R14.64+0x1c] ;  /* 0x00001c040e0e7981 */ /* 0x000ee8000c1e1900 */
[----:B------:R-:W3:Y:S01]  /*0540*/  LDG.E R13, desc[UR4][R12.64+0x1c] ;  /* 0x00001c040c0d7981 */ /* 0x000ee2000c1e1900 */
[----:B------:R-:W0:Y:S08]  /*0550*/  F2F.F32.F64 R18, R24 ;  /* 0x0000001800127310 */ /* 0x000e300000301000 */
[----:B------:R-:W-:Y:S08]  /*0560*/  F2F.F64.F32 R16, R16 ;  /* 0x0000001000107310 */ /* 0x000ff00000201800 */
[----:B0-----:R-:W0:Y:S02]  /*0570*/  F2F.F64.F32 R18, R18 ;  /* 0x0000001200127310 */ /* 0x001e240000201800 */
[----:B0-----:R-:W-:-:S10]  /*0580*/  DFMA R18, R16, R16, R18 ;  /* 0x000000101012722b */ /* 0x001fd40000000012 */
[----:B------:R-:W0:Y:S01]  /*0590*/  F2F.F32.F64 R19, R18 ;  /* 0x0000001200137310 */ /* 0x000e220000301000 */
[----:B----4-:R-:W-:-:S07]  /*05a0*/  FADD R26, R26, -R27 ;  /* 0x8000001b1a1a7221 */ /* 0x010fce0000000000 */
[----:B------:R-:W-:Y:S08]  /*05b0*/  F2F.F64.F32 R24, R26 ;  /* 0x0000001a00187310 */ /* 0x000ff00000201800 */
[----:B0-----:R-:W0:Y:S02]  /*05c0*/  F2F.F64.F32 R16, R19 ;  /* 0x0000001300107310 */ /* 0x001e240000201800 */
[----:B0-----:R-:W-:-:S10]  /*05d0*/  DFMA R16, R24, R24, R16 ;  /* 0x000000181810722b */ /* 0x001fd40000000010 */
[----:B------:R-:W0:Y:S08]  /*05e0*/  F2F.F32.F64 R16, R16 ;  /* 0x0000001000107310 */ /* 0x000e300000301000 */
[----:B0-----:R-:W-:Y:S01]  /*05f0*/  F2F.F64.F32 R24, R16 ;  /* 0x0000001000187310 */ /* 0x001fe20000201800 */
[----:B------:R-:W-:-:S04]  /*0600*/  IADD3 R22, PT, PT, R22, 0x8, RZ ;  /* 0x0000000816167810 */ /* 0x000fc80007ffe0ff */
[----:B------:R-:W-:Y:S01]  /*0610*/  ISETP.NE.AND P0, PT, R22, RZ, PT ;  /* 0x000000ff1600720c */ /* 0x000fe20003f05270 */
[----:B------:R-:W-:Y:S01]  /*0620*/  VIADD R8, R8, 0x8 ;  /* 0x0000000808087836 */ /* 0x000fe20000000000 */
[----:B------:R-:W-:Y:S01]  /*0630*/  IADD3 R23, PT, PT, R23, 0x8, RZ ;  /* 0x0000000817177810 */ /* 0x000fe20007ffe0ff */
[----:B--2---:R-:W-:-:S06]  /*0640*/  FADD R27, R29, -R28 ;  /* 0x8000001c1d1b7221 */ /* 0x004fcc0000000000 */
[----:B------:R-:W0:Y:S02]  /*0650*/  F2F.F64.F32 R26, R27 ;  /* 0x0000001b001a7310 */ /* 0x000e240000201800 */
[----:B0-----:R-:W-:Y:S01]  /*0660*/  DFMA R24, R26, R26, R24 ;  /* 0x0000001a1a18722b */ /* 0x001fe20000000018 */
[----:B---3--:R-:W-:-:S09]  /*0670*/  FADD R14, R14, -R13 ;  /* 0x8000000d0e0e7221 */ /* 0x008fd20000000000 */
[----:B------:R-:W0:Y:S08]  /*0680*/  F2F.F32.F64 R24, R24 ;  /* 0x0000001800187310 */ /* 0x000e300000301000 */
[----:B------:R-:W-:Y:S08]  /*0690*/  F2F.F64.F32 R14, R14 ;  /* 0x0000000e000e7310 */ /* 0x000ff00000201800 */
[----:B0-----:R-:W0:Y:S02]  /*06a0*/  F2F.F64.F32 R12, R24 ;  /* 0x00000018000c7310 */ /* 0x001e240000201800 */
[----:B0-----:R-:W-:-:S06]  /*06b0*/  DFMA R12, R14, R14, R12 ;  /* 0x0000000e0e0c722b */ /* 0x001fcc000000000c */
[----:B------:R0:W1:Y:S01]  /*06c0*/  F2F.F32.F64 R28, R12 ;  /* 0x0000000c001c7310 */ /* 0x0000620000301000 */
[----:B------:R-:W-:Y:S05]  /*06d0*/  @P0 BRA `(.L_x_4) ;  /* 0xfffffff800fc0947 */ /* 0x000fea000383ffff */
.L_x_3:
[----:B------:R-:W-:Y:S05]  /*06e0*/  @!P2 BRA `(.L_x_2) ;  /* 0x000000040034a947 */ /* 0x000fea0003800000 */
[----:B------:R-:W-:Y:S02]  /*06f0*/  ISETP.GE.U32.AND P0, PT, R10, 0x4, PT ;  /* 0x000000040a00780c */ /* 0x000fe40003f06070 */
[----:B------:R-:W-:-:S04]  /*0700*/  LOP3.LUT R8, R6, 0x3, RZ, 0xc0, !PT ;  /* 0x0000000306087812 */ /* 0x000fc800078ec0ff */
[----:B------:R-:W-:-:S07]  /*0710*/  ISETP.NE.AND P2, PT, R8, RZ, PT ;  /* 0x000000ff0800720c */ /* 0x000fce0003f45270 */
[----:B------:R-:W-:Y:S06]  /*0720*/  @!P0 BRA `(.L_x_5) ;  /* 0x00000000008c8947 */ /* 0x000fec0003800000 */
[----:B0-----:R-:W0:Y:S01]  /*0730*/  LDC.64 R12, c[0x0][0x380] ;  /* 0x0000e000ff0c7b82 */ /* 0x001e220000000a00 */
[----:B------:R-:W-:Y:S01]  /*0740*/  IADD3 R19, PT, PT, R20, R21, RZ ;  /* 0x0000001514137210 */ /* 0x000fe20007ffe0ff */
[----:B------:R-:W-:-:S06]  /*0750*/  IMAD.IADD R17, R11, 0x1, R21 ;  /* 0x000000010b117824 */ /* 0x000fcc00078e0215 */
[----:B------:R-:W2:Y:S01]  /*0760*/  LDC.64 R14, c[0x0][0x388] ;  /* 0x0000e200ff0e7b82 */ /* 0x000ea20000000a00 */
[----:B0-----:R-:W-:-:S05]  /*0770*/  IMAD.WIDE R12, R17, 0x4, R12 ;  /* 0x00000004110c7825 */ /* 0x001fca00078e020c */
[----:B------:R-:W3:Y:S01]  /*0780*/  LDG.E R16, desc[UR4][R12.64] ;  /* 0x000000040c107981 */ /* 0x000ee2000c1e1900 */
[----:B--2---:R-:W-:-:S03]  /*0790*/  IMAD.WIDE R14, R19, 0x4, R14 ;  /* 0x00000004130e7825 */ /* 0x004fc600078e020e */
[----:B------:R-:W2:Y:S04]  /*07a0*/  LDG.E R18, desc[UR4][R12.64+0x4] ;  /* 0x000004040c127981 */ /* 0x000ea8000c1e1900 */
[----:B------:R-:W3:Y:S04]  /*07b0*/  LDG.E R17, desc[UR4][R14.64] ;  /* 0x000000040e117981 */ /* 0x000ee8000c1e1900 */
[----:B------:R-:W2:Y:S04]  /*07c0*/  LDG.E R19, desc[UR4][R14.64+0x4] ;  /* 0x000004040e137981 */ /* 0x000ea8000c1e1900 */
[----:B------:R-:W4:Y:S04]  /*07d0*/  LDG.E R23, desc[UR4][R12.64+0x8] ;  /* 0x000008040c177981 */ /* 0x000f28000c1e1900 */
[----:B------:R-:W4:Y:S04]  /*07e0*/  LDG.E R10, desc[UR4][R14.64+0x8] ;  /* 0x000008040e0a7981 */ /* 0x000f28000c1e1900 */
[----:B------:R-:W5:Y:S04]  /*07f0*/  LDG.E R22, desc[UR4][R12.64+0xc] ;  /* 0x00000c040c167981 */ /* 0x000f68000c1e1900 */
[----:B------:R0:W5:Y:S01]  /*0800*/  LDG.E R27, desc[UR4][R14.64+0xc] ;  /* 0x00000c040e1b7981 */ /* 0x000162000c1e1900 */
[----:B-1----:R-:W-:Y:S01]  /*0810*/  F2F.F64.F32 R28, R28 ;  /* 0x0000001c001c7310 */ /* 0x002fe20000201800 */
[----:B------:R-:W-:-:S02]  /*0820*/  VIADD R21, R21, 0x4 ;  /* 0x0000000415157836 */ /* 0x000fc40000000000 */
[----:B---3--:R-:W-:-:S05]  /*0830*/  FADD R26, R16, -R17 ;  /* 0x80000011101a7221 */ /* 0x008fca0000000000 */
[----:B------:R-:W1:Y:S02]  /*0840*/  F2F.F64.F32 R16, R26 ;  /* 0x0000001a00107310 */ /* 0x000e640000201800 */
[----:B-1----:R-:W-:-:S10]  /*0850*/  DFMA R24, R16, R16, R28 ;  /* 0x000000101018722b */ /* 0x002fd4000000001c */
[----:B------:R-:W1:Y:S01]  /*0860*/  F2F.F32.F64 R24, R24 ;  /* 0x0000001800187310 */ /* 0x000e620000301000 */
[----:B--2---:R-:W-:-:S07]  /*0870*/  FADD R16, R18, -R19 ;  /* 0x8000001312107221 */ /* 0x004fce0000000000 */
[----:B------:R-:W-:Y:S08]  /*0880*/  F2F.F64.F32 R16, R16 ;  /* 0x0000001000107310 */ /* 0x000ff00000201800 */
[----:B-1----:R-:W1:Y:S02]  /*0890*/  F2F.F64.F32 R18, R24 ;  /* 0x0000001800127310 */ /* 0x002e640000201800 */
[----:B-1----:R-:W-:-:S10]  /*08a0*/  DFMA R18, R16, R16, R18 ;  /* 0x000000101012722b */ /* 0x002fd40000000012 */
[----:B------:R-:W1:Y:S01]  /*08b0*/  F2F.F32.F64 R18, R18 ;  /* 0x0000001200127310 */ /* 0x000e620000301000 */
[----:B----4-:R-:W-:-:S07]  /*08c0*/  FADD R10, R23, -R10 ;  /* 0x8000000a170a7221 */ /* 0x010fce0000000000 */
[----:B0-----:R-:W-:Y:S08]  /*08d0*/  F2F.F64.F32 R14, R10 ;  /* 0x0000000a000e7310 */ /* 0x001ff00000201800 */
[----:B-1----:R-:W0:Y:S02]  /*08e0*/  F2F.F64.F32 R12, R18 ;  /* 0x00000012000c7310 */ /* 0x002e240000201800 */
[----:B0-----:R-:W-:-:S10]  /*08f0*/  DFMA R12, R14, R14, R12 ;  /* 0x0000000e0e0c722b */ /* 0x001fd4000000000c */
[----:B------:R-:W0:Y:S01]  /*0900*/  F2F.F32.F64 R12, R12 ;  /* 0x0000000c000c7310 */ /* 0x000e220000301000 */
[----:B-----5:R-:W-:-:S07]  /*0910*/  FADD R14, R22, -R27 ;  /* 0x8000001b160e7221 */ /* 0x020fce0000000000 */
[----:B------:R-:W-:Y:S08]  /*0920*/  F2F.F64.F32 R14, R14 ;  /* 0x0000000e000e7310 */ /* 0x000ff00000201800 */
[----:B0-----:R-:W0:Y:S02]  /*0930*/  F2F.F64.F32 R16, R12 ;  /* 0x0000000c00107310 */ /* 0x001e240000201800 */
[----:B0-----:R-:W-:-:S06]  /*0940*/  DFMA R16, R14, R14, R16 ;  /* 0x0000000e0e10722b */ /* 0x001fcc0000000010 */
[----:B------:R2:W3:Y:S05]  /*0950*/  F2F.F32.F64 R28, R16 ;  /* 0x00000010001c7310 */ /* 0x0004ea0000301000 */
.L_x_5:
[----:B------:R-:W-:Y:S05]  /*0960*/  @!P2 BRA `(.L_x_2) ;  /* 0x000000000094a947 */ /* 0x000fea0003800000 */
[----:B------:R-:W4:Y:S01]  /*0970*/  LDC.64 R14, c[0x0][0x380] ;  /* 0x0000e000ff0e7b82 */ /* 0x000f220000000a00 */
[----:B------:R-:W-:-:S07]  /*0980*/  ISETP.NE.AND P0, PT, R8, 0x1, PT ;  /* 0x000000010800780c */ /* 0x000fce0003f05270 */
[----:B0-----:R-:W0:Y:S06]  /*0990*/  LDC.64 R12, c[0x0][0x388] ;  /* 0x0000e200ff0c7b82 */ /* 0x001e2c0000000a00 */
[----:B--2---:R-:W-:Y:S01]  /*09a0*/  @P0 IADD3 R17, PT, PT, R11, R21, RZ ;  /* 0x000000150b110210 */ /* 0x004fe20007ffe0ff */
[----:B------:R-:W-:-:S04]  /*09b0*/  @P0 IMAD.IADD R19, R20, 0x1, R21 ;  /* 0x0000000114130824 */ /* 0x000fc800078e0215 */
[----:B----4-:R-:W-:Y:S01]  /*09c0*/  @P0 IMAD.WIDE R14, R17, 0x4, R14 ;  /* 0x00000004110e0825 */ /* 0x010fe200078e020e */
[----:B------:R-:W-:Y:S01]  /*09d0*/  LOP3.LUT R6, R6, 0x1, RZ, 0xc0, !PT ;  /* 0x0000000106067812 */ /* 0x000fe200078ec0ff */
[----:B------:R-:W2:Y:S03]  /*09e0*/  LDC.64 R16, c[0x0][0x380] ;  /* 0x0000e000ff107b82 */ /* 0x000ea60000000a00 */
[----:B------:R-:W4:Y:S01]  /*09f0*/  @P0 LDG.E R8, desc[UR4][R14.64] ;  /* 0x000000040e080981 */ /* 0x000f22000c1e1900 */
[----:B0-----:R-:W-:-:S03]  /*0a00*/  @P0 IMAD.WIDE R12, R19, 0x4, R12 ;  /* 0x00000004130c0825 */ /* 0x001fc600078e020c */
[----:B------:R-:W5:Y:S01]  /*0a10*/  @P0 LDG.E R10, desc[UR4][R14.64+0x4] ;  /* 0x000004040e0a0981 */ /* 0x000f62000c1e1900 */
[----:B------:R-:W0:Y:S03]  /*0a20*/  LDC.64 R18, c[0x0][0x388] ;  /* 0x0000e200ff127b82 */ /* 0x000e260000000a00 */
[----:B------:R-:W4:Y:S04]  /*0a30*/  @P0 LDG.E R23, desc[UR4][R12.64] ;  /* 0x000000040c170981 */ /* 0x000f28000c1e1900 */
[----:B------:R1:W5:Y:S01]  /*0a40*/  @P0 LDG.E R25, desc[UR4][R12.64+0x4] ;  /* 0x000004040c190981 */ /* 0x000362000c1e1900 */
[----:B------:R-:W-:Y:S02]  /*0a50*/  ISETP.NE.U32.AND P2, PT, R6, 0x1, PT ;  /* 0x000000010600780c */ /* 0x000fe40003f45070 */
[----:B------:R-:W-:-:S11]  /*0a60*/  @P0 IADD3 R21, PT, PT, R21, 0x2, RZ ;  /* 0x0000000215150810 */ /* 0x000fd60007ffe0ff */
[----:B------:R-:W-:Y:S01]  /*0a70*/  @!P2 IMAD.IADD R11, R11, 0x1, R21 ;  /* 0x000000010b0ba824 */ /* 0x000fe200078e0215 */
[----:B------:R-:W-:-:S03]  /*0a80*/  @!P2 IADD3 R21, PT, PT, R20, R21, RZ ;  /* 0x000000151415a210 */ /* 0x000fc60007ffe0ff */
[----:B--2---:R-:W-:-:S04]  /*0a90*/  @!P2 IMAD.WIDE R16, R11, 0x4, R16 ;  /* 0x000000040b10a825 */ /* 0x004fc800078e0210 */
[----:B0-----:R-:W-:Y:S02]  /*0aa0*/  @!P2 IMAD.WIDE R18, R21, 0x4, R18 ;  /* 0x000000041512a825 */ /* 0x001fe400078e0212 */
[----:B------:R-:W2:Y:S04]  /*0ab0*/  @!P2 LDG.E R16, desc[UR4][R16.64] ;  /* 0x000000041010a981 */ /* 0x000ea8000c1e1900 */
[----:B------:R-:W2:Y:S01]  /*0ac0*/  @!P2 LDG.E R19, desc[UR4][R18.64] ;  /* 0x000000041213a981 */ /* 0x000ea2000c1e1900 */
[----:B-1-3--:R-:W-:Y:S01]  /*0ad0*/  @P0 F2F.F64.F32 R12, R28 ;  /* 0x0000001c000c0310 */ /* 0x00afe20000201800 */
[----:B----4-:R-:W-:-:S07]  /*0ae0*/  @P0 FADD R8, R8, -R23 ;  /* 0x8000001708080221 */ /* 0x010fce0000000000 */
[----:B------:R-:W0:Y:S02]  /*0af0*/  @P0 F2F.F64.F32 R14, R8 ;  /* 0x00000008000e0310 */ /* 0x000e240000201800 */
[----:B0-----:R-:W-:-:S10]  /*0b00*/  @P0 DFMA R12, R14, R14, R12 ;  /* 0x0000000e0e0c022b */ /* 0x001fd4000000000c */
[----:B------:R-:W0:Y:S01]  /*0b10*/  @P0 F2F.F32.F64 R12, R12 ;  /* 0x0000000c000c0310 */ /* 0x000e220000301000 */
[----:B-----5:R-:W-:-:S07]  /*0b20*/  @P0 FADD R25, R10, -R25 ;  /* 0x800000190a190221 */ /* 0x020fce0000000000 */
[----:B------:R-:W-:Y:S08]  /*0b30*/  @P0 F2F.F64.F32 R10, R25 ;  /* 0x00000019000a0310 */ /* 0x000ff00000201800 */
[----:B0-----:R-:W0:Y:S02]  /*0b40*/  @P0 F2F.F64.F32 R14, R12 ;  /* 0x0000000c000e0310 */ /* 0x001e240000201800 */
[----:B0-----:R-:W-:-:S06]  /*0b50*/  @P0 DFMA R14, R10, R10, R14 ;  /* 0x0000000a0a0e022b */ /* 0x001fcc000000000e */
[----:B------:R-:W0:Y:S01]  /*0b60*/  @P0 F2F.F32.F64 R28, R14 ;  /* 0x0000000e001c0310 */ /* 0x000e220000301000 */
[----:B--2---:R-:W-:-:S07]  /*0b70*/  @!P2 FADD R19, R16, -R19 ;  /* 0x800000131013a221 */ /* 0x004fce0000000000 */
[----:B------:R-:W-:Y:S08]  /*0b80*/  @!P2 F2F.F64.F32 R10, R19 ;  /* 0x00000013000aa310 */ /* 0x000ff00000201800 */
[----:B0-----:R-:W0:Y:S02]  /*0b90*/  @!P2 F2F.F64.F32 R16, R28 ;  /* 0x0000001c0010a310 */ /* 0x001e240000201800 */
[----:B0-----:R-:W-:-:S06]  /*0ba0*/  @!P2 DFMA R10, R10, R10, R16 ;  /* 0x0000000a0a0aa22b */ /* 0x001fcc0000000010 */
[----:B------:R4:W0:Y:S05]  /*0bb0*/  @!P2 F2F.F32.F64 R28, R10 ;  /* 0x0000000a001ca310 */ /* 0x00082a0000301000 */
.L_x_2:
[----:B01-3--:R-:W-:Y:S01]  /*0bc0*/  VIADD R6, R28, 0xf3000000 ;  /* 0xf30000001c067836 */ /* 0x00bfe20000000000 */
[----:B------:R0:W1:Y:S01]  /*0bd0*/  MUFU.RSQ R15, R28 ;  /* 0x0000001c000f7308 */ /* 0x0000620000001400 */
[----:B------:R-:W-:Y:S01]  /*0be0*/  BSSY.RECONVERGENT B1, `(.L_x_6) ;  /* 0x000000b000017945 */ /* 0x000fe20003800200 */
[----:B----4-:R-:W-:Y:S02]  /*0bf0*/  SEL R11, RZ, 0xffffffff, P1 ;  /* 0xffffffffff0b7807 */ /* 0x010fe40000800000 */
[----:B------:R-:W-:-:S13]  /*0c00*/  ISETP.GT.U32.AND P0, PT, R6, 0x727fffff, PT ;  /* 0x727fffff0600780c */ /* 0x000fda0003f04070 */
[----:B01----:R-:W-:Y:S05]  /*0c10*/  @!P0 BRA `(.L_x_7) ;  /* 0x00000000000c8947 */ /* 0x003fea0003800000 */
[----:B------:R-:W-:-:S07]  /*0c20*/  MOV R12, 0xc40 ;  /* 0x00000c40000c7802 */ /* 0x000fce0000000f00 */
[----:B--2---:R-:W-:Y:S05]  /*0c30*/  CALL.REL.NOINC `($__internal_0_$__cuda_sm20_sqrt_rn_f32_slowpath) ;  /* 0x0000000400487944 */ /* 0x004fea0003c00000 */
[----:B------:R-:W-:Y:S05]  /*0c40*/  BRA `(.L_x_8) ;  /* 0x0000000000107947 */ /* 0x000fea0003800000 */
.L_x_7:
[C---:B------:R-:W-:Y:S01]  /*0c50*/  FMUL.FTZ R13, R15.reuse, R28 ;  /* 0x0000001c0f0d7220 */ /* 0x040fe20000410000 */
[----:B------:R-:W-:-:S03]  /*0c60*/  FMUL.FTZ R8, R15, 0.5 ;  /* 0x3f0000000f087820 */ /* 0x000fc60000410000 */
[----:B------:R-:W-:-:S04]  /*0c70*/  FFMA R6, -R13, R13, R28 ;  /* 0x0000000d0d067223 */ /* 0x000fc8000000011c */
[----:B------:R-:W-:-:S07]  /*0c80*/  FFMA R6, R6, R8, R13 ;  /* 0x0000000806067223 */ /* 0x000fce000000000d */
.L_x_8:
[----:B------:R-:W-:Y:S05]  /*0c90*/  BSYNC.RECONVERGENT B1 ;  /* 0x0000000000017941 */ /* 0x000fea0003800200 */
.L_x_6:
[----:B------:R-:W0:Y:S01]  /*0ca0*/  LDCU UR6, c[0x0][0x3b0] ;  /* 0x00007600ff0677ac */ /* 0x000e220008000800 */
[----:B------:R-:W-:Y:S01]  /*0cb0*/  ISETP.GT.AND P0, PT, R5, 0x1, PT ;  /* 0x000000010500780c */ /* 0x000fe20003f04270 */
[----:B------:R-:W-:Y:S01]  /*0cc0*/  BSSY.RECONVERGENT B1, `(.L_x_9) ;  /* 0x000001c000017945 */ /* 0x000fe20003800200 */
[----:B------:R-:W-:Y:S02]  /*0cd0*/  ISETP.NE.AND P1, PT, R7, R2, PT ;  /* 0x000000020700720c */ /* 0x000fe40003f25270 */
[----:B------:R-:W-:-:S11]  /*0ce0*/  IADD3 R5, PT, PT, R0, R11, RZ ;  /* 0x0000000b00057210 */ /* 0x000fd60007ffe0ff */
[----:B------:R-:W-:Y:S01]  /*0cf0*/  @!P1 SEL R11, R11, 0x1, !P0 ;  /* 0x000000010b0b9807 */ /* 0x000fe20004000000 */
[----:B0-----:R-:W-:Y:S01]  /*0d00*/  VIADD R8, R3, UR6 ;  /* 0x0000000603087c36 */ /* 0x001fe20008000000 */
[----:B------:R-:W-:-:S03]  /*0d10*/  IADD3 R3, PT, PT, R5, 0x1, RZ ;  /* 0x0000000105037810 */ /* 0x000fc60007ffe0ff */
[----:B------:R-:W-:Y:S01]  /*0d20*/  IMAD.IADD R2, R0, 0x1, R11 ;  /* 0x0000000100027824 */ /* 0x000fe200078e020b */
[----:B------:R-:W-:Y:S02]  /*0d30*/  ISETP.GE.AND P0, PT, R4, 0x1, PT ;  /* 0x000000010400780c */ /* 0x000fe40003f06270 */
[----:B------:R-:W-:Y:S02]  /*0d40*/  ISETP.GE.AND P2, PT, R3, R8, PT ;  /* 0x000000080300720c */ /* 0x000fe40003f46270 */
[----:B------:R-:W-:Y:S02]  /*0d50*/  ISETP.GE.AND P1, PT, R2, RZ, PT ;  /* 0x000000ff0200720c */ /* 0x000fe40003f26270 */
[----:B------:R-:W-:Y:S02]  /*0d60*/  ISETP.LT.OR P2, PT, R9, 0x1, P2 ;  /* 0x000000010900780c */ /* 0x000fe40001741670 */
[----:B------:R-:W-:Y:S02]  /*0d70*/  ISETP.LT.OR P0, PT, R5, RZ, !P0 ;  /* 0x000000ff0500720c */ /* 0x000fe40004701670 */
[----:B------:R-:W-:-:S02]  /*0d80*/  ISETP.LT.OR P1, PT, R9, 0x1, !P1 ;  /* 0x000000010900780c */ /* 0x000fc40004f21670 */
[----:B------:R-:W-:-:S07]  /*0d90*/  MOV R3, 0xbf800000 ;  /* 0xbf80000000037802 */ /* 0x000fce0000000f00 */
[----:B------:R-:W-:Y:S05]  /*0da0*/  @P2 BRA `(.L_x_10) ;  /* 0x0000000000342947 */ /* 0x000fea0003800000 */
[----:B------:R-:W0:Y:S08]  /*0db0*/  LDC.64 R10, c[0x0][0x3a0] ;  /* 0x0000e800ff0a7b82 */ /* 0x000e300000000a00 */
[----:B------:R-:W1:Y:S01]  /*0dc0*/  LDC R3, c[0x0][0x3c0] ;  /* 0x0000f000ff037b82 */ /* 0x000e620000000800 */
[----:B0-----:R-:W-:-:S06]  /*0dd0*/  IMAD.WIDE R10, R5, 0x4, R10 ;  /* 0x00000004050a7825 */ /* 0x001fcc00078e020a */
[----:B------:R-:W3:Y:S01]  /*0de0*/  LDG.E R11, desc[UR4][R10.64+0x4] ;  /* 0x000004040a0b7981 */ /* 0x000ee2000c1e1900 */
[----:B-1----:R-:W-:-:S13]  /*0df0*/  ISETP.NE.AND P2, PT, R3, 0x1, PT ;  /* 0x000000010300780c */ /* 0x002fda0003f45270 */
[----:B------:R-:W0:Y:S08]  /*0e00*/  @!P2 LDC R3, c[0x0][0x3b4] ;  /* 0x0000ed00ff03ab82 */ /* 0x000e300000000800 */
[----:B------:R-:W1:Y:S01]  /*0e10*/  @!P2 LDC.64 R12, c[0x0][0x3c8] ;  /* 0x0000f200ff0cab82 */ /* 0x000e620000000a00 */
[----:B0-----:R-:W-:-:S04]  /*0e20*/  @!P2 IMAD R3, R9, R3, R4 ;  /* 0x000000030903a224 */ /* 0x001fc800078e0204 */
[----:B-1----:R-:W-:-:S05]  /*0e30*/  @!P2 IMAD.WIDE R12, R3, 0x4, R12 ;  /* 0x00000004030ca825 */ /* 0x002fca00078e020c */
[----:B---3--:R0:W-:Y:S01]  /*0e40*/  @!P2 STG.E desc[UR4][R12.64], R11 ;  /* 0x0000000b0c00a986 */ /* 0x0081e2000c101904 */
[C---:B------:R-:W-:Y:S01]  /*0e50*/  FADD R3, R11.reuse, R6 ;  /* 0x000000060b037221 */ /* 0x040fe20000000000 */
[----:B------:R-:W-:-:S04]  /*0e60*/  FSETP.GT.AND P2, PT, R11, -1, PT ;  /* 0xbf8000000b00780b */ /* 0x000fc80003f44000 */
[----:B------:R-:W-:-:S09]  /*0e70*/  FSEL R3, R3, -1, P2 ;  /* 0xbf80000003037808 */ /* 0x000fd20001000000 */
.L_x_10:
[----:B------:R-:W-:Y:S05]  /*0e80*/  BSYNC.RECONVERGENT B1 ;  /* 0x0000000000017941 */ /* 0x000fea0003800200 */
.L_x_9:
[----:B------:R-:W-:Y:S04]  /*0e90*/  BSSY.RECONVERGENT B1, `(.L_x_11) ;  /* 0x0000012000017945 */ /* 0x000fe80003800200 */
[----:B------:R-:W-:Y:S05]  /*0ea0*/  @P0 BRA `(.L_x_12) ;  /* 0x0000000000400947 */ /* 0x000fea0003800000 */
[----:B0-----:R-:W0:Y:S02]  /*0eb0*/  LDC.64 R10, c[0x0][0x3a0] ;  /* 0x0000e800ff0a7b82 */ /* 0x001e240000000a00 */
[----:B0-----:R-:W-:-:S06]  /*0ec0*/  IMAD.WIDE.U32 R10, R5, 0x4, R10 ;  /* 0x00000004050a7825 */ /* 0x001fcc00078e000a */
[----:B------:R-:W0:Y:S01]  /*0ed0*/  LDC R5, c[0x0][0x3c0] ;  /* 0x0000f000ff057b82 */ /* 0x000e220000000800 */
[----:B------:R-:W3:Y:S01]  /*0ee0*/  LDG.E R11, desc[UR4][R10.64] ;  /* 0x000000040a0b7981 */ /* 0x000ee2000c1e1900 */
[----:B0-----:R-:W-:-:S13]  /*0ef0*/  ISETP.NE.AND P3, PT, R5, 0x1, PT ;  /* 0x000000010500780c */ /* 0x001fda0003f65270 */
[----:B------:R-:W0:Y:S08]  /*0f00*/  @!P3 LDC R5, c[0x0][0x3b4] ;  /* 0x0000ed00ff05bb82 */ /* 0x000e300000000800 */
[----:B------:R-:W1:Y:S01]  /*0f10*/  @!P3 LDC.64 R12, c[0x0][0x3d0] ;  /* 0x0000f400ff0cbb82 */ /* 0x000e620000000a00 */
[----:B0-----:R-:W-:-:S04]  /*0f20*/  @!P3 IMAD R5, R9, R5, R4 ;  /* 0x000000050905b224 */ /* 0x001fc800078e0204 */
[----:B-1----:R-:W-:Y:S01]  /*0f30*/  @!P3 IMAD.WIDE R12, R5, 0x4, R12 ;  /* 0x00000004050cb825 */ /* 0x002fe200078e020c */
[----:B---3--:R-:W-:-:S04]  /*0f40*/  FSETP.GT.AND P0, PT, R11, -1, PT ;  /* 0xbf8000000b00780b */ /* 0x008fc80003f04000 */
[----:B------:R1:W-:Y:S01]  /*0f50*/  @!P3 STG.E desc[UR4][R12.64], R11 ;  /* 0x0000000b0c00b986 */ /* 0x0003e2000c101904 */
[----:B------:R-:W-:-:S08]  /*0f60*/  FSETP.NEU.AND P2, PT, R3, -1, P0 ;  /* 0xbf8000000300780b */ /* 0x000fd0000074d000 */
[----:B------:R-:W-:-:S05]  /*0f70*/  @P0 FADD R8, R11, R6 ;  /* 0x000000060b080221 */ /* 0x000fca0000000000 */
[----:B------:R-:W-:-:S04]  /*0f80*/  @P0 FSETP.GEU.AND P3, PT, R8, R3, PT ;  /* 0x000000030800020b */ /* 0x000fc80003f6e000 */
[----:B------:R-:W-:-:S05]  /*0f90*/  @P2 FSEL R8, R8, R3, !P3 ;  /* 0x0000000308082208 */ /* 0x000fca0005800000 */
[----:B-1----:R-:W-:-:S07]  /*0fa0*/  @P0 IMAD.MOV.U32 R3, RZ, RZ, R8 ;  /* 0x000000ffff030224 */ /* 0x002fce00078e0008 */
.L_x_12:
[----:B------:R-:W-:Y:S05]  /*0fb0*/  BSYNC.RECONVERGENT B1 ;  /* 0x0000000000017941 */ /* 0x000fea0003800200 */
.L_x_11:
        /* <DEDUP_REMOVED lines=16> */
[----:B------:R-:W-:-:S04]  /*10c0*/  @P2 FSEL R2, R2, R3, !P1 ;  /* 0x0000000302022208 */ /* 0x000fc80004800000 */
[----:B-1----:R-:W-:-:S07]  /*10d0*/  @P0 MOV R3, R2 ;  /* 0x0000000200030202 */ /* 0x002fce0000000f00 */
.L_x_14:
[----:B------:R-:W-:Y:S05]  /*10e0*/  BSYNC.RECONVERGENT B1 ;  /* 0x0000000000017941 */ /* 0x000fea0003800200 */
.L_x_13:
[----:B------:R-:W-:-:S04]  /*10f0*/  FSETP.NEU.AND P0, PT, R3, -1, PT ;  /* 0xbf8000000300780b */ /* 0x000fc80003f0d000 */
[----:B0-----:R-:W-:-:S09]  /*1100*/  FSEL R11, R6, R3, !P0 ;  /* 0x00000003060b7208 */ /* 0x001fd20004000000 */
.L_x_1:
[----:B------:R-:W-:Y:S05]  /*1110*/  BSYNC.RECONVERGENT B0 ;  /* 0x0000000000007941 */ /* 0x000fea0003800200 */
.L_x_0:
[----:B------:R-:W0:Y:S02]  /*1120*/  LDC.64 R2, c[0x0][0x3a8] ;  /* 0x0000ea00ff027b82 */ /* 0x000e240000000a00 */
[----:B0-----:R-:W-:-:S05]  /*1130*/  IMAD.WIDE R2, R0, 0x4, R2 ;  /* 0x0000000400027825 */ /* 0x001fca00078e0202 */
[----:B------:R-:W-:Y:S01]  /*1140*/  STG.E desc[UR4][R2.64], R11 ;  /* 0x0000000b02007986 */ /* 0x000fe2000c101904 */
[----:B------:R-:W-:Y:S05]  /*1150*/  EXIT ;  /* 0x000000000000794d */ /* 0x000fea0003800000 */
        .weak           $__internal_0_$__cuda_sm20_sqrt_rn_f32_slowpath
        .type           $__internal_0_$__cuda_sm20_sqrt_rn_f32_slowpath,@function
        .size           $__internal_0_$__cuda_sm20_sqrt_rn_f32_slowpath,(.L_x_17 - $__internal_0_$__cuda_sm20_sqrt_rn_f32_slowpath)
$__internal_0_$__cuda_sm20_sqrt_rn_f32_slowpath:
[----:B------:R-:W-:-:S13]  /*1160*/  LOP3.LUT P0, RZ, R28, 0x7fffffff, RZ, 0xc0, !PT ;  /* 0x7fffffff1cff7812 */ /* 0x000fda000780c0ff */
[----:B------:R-:W-:Y:S01]  /*1170*/  @!P0 IMAD.MOV.U32 R6, RZ, RZ, R28 ;  /* 0x000000ffff068224 */ /* 0x000fe200078e001c */
[----:B------:R-:W-:Y:S06]  /*1180*/  @!P0 BRA `(.L_x_15) ;  /* 0x0000000000408947 */ /* 0x000fec0003800000 */
[----:B------:R-:W-:-:S13]  /*1190*/  FSETP.GEU.FTZ.AND P0, PT, R28, RZ, PT ;  /* 0x000000ff1c00720b */ /* 0x000fda0003f1e000 */
[----:B------:R-:W-:Y:S01]  /*11a0*/  @!P0 MOV R6, 0x7fffffff ;  /* 0x7fffffff00068802 */ /* 0x000fe20000000f00 */
[----:B------:R-:W-:Y:S06]  /*11b0*/  @!P0 BRA `(.L_x_15) ;  /* 0x0000000000348947 */ /* 0x000fec0003800000 */
[----:B------:R-:W-:-:S13]  /*11c0*/  FSETP.GTU.FTZ.AND P0, PT, |R28|, +INF , PT ;  /* 0x7f8000001c00780b */ /* 0x000fda0003f1c200 */
[----:B------:R-:W-:Y:S01]  /*11d0*/  @P0 FADD.FTZ R6, R28, 1 ;  /* 0x3f8000001c060421 */ /* 0x000fe20000010000 */
[----:B------:R-:W-:Y:S06]  /*11e0*/  @P0 BRA `(.L_x_15) ;  /* 0x0000000000280947 */ /* 0x000fec0003800000 */
[----:B------:R-:W-:-:S13]  /*11f0*/  FSETP.NEU.FTZ.AND P0, PT, |R28|, +INF , PT ;  /* 0x7f8000001c00780b */ /* 0x000fda0003f1d200 */
[----:B------:R-:W-:-:S04]  /*1200*/  @P0 FFMA R8, R28, 1.84467440737095516160e+19, RZ ;  /* 0x5f8000001c080823 */ /* 0x000fc800000000ff */
[----:B------:R-:W0:Y:S02]  /*1210*/  @P0 MUFU.RSQ R13, R8 ;  /* 0x00000008000d0308 */ /* 0x000e240000001400 */
[----:B0-----:R-:W-:Y:S01]  /*1220*/  @P0 FMUL.FTZ R15, R8, R13 ;  /* 0x0000000d080f0220 */ /* 0x001fe20000410000 */
[----:B------:R-:W-:-:S03]  /*1230*/  @P0 FMUL.FTZ R13, R13, 0.5 ;  /* 0x3f0000000d0d0820 */ /* 0x000fc60000410000 */
[----:B------:R-:W-:-:S04]  /*1240*/  @P0 FADD.FTZ R6, -R15, -RZ ;  /* 0x800000ff0f060221 */ /* 0x000fc80000010100 */
[----:B------:R-:W-:Y:S01]  /*1250*/  @P0 FFMA R10, R15, R6, R8 ;  /* 0x000000060f0a0223 */ /* 0x000fe20000000008 */
[----:B------:R-:W-:-:S03]  /*1260*/  @!P0 IMAD.MOV.U32 R6, RZ, RZ, R28 ;  /* 0x000000ffff068224 */ /* 0x000fc600078e001c */
[----:B------:R-:W-:-:S04]  /*1270*/  @P0 FFMA R10, R10, R13, R15 ;  /* 0x0000000d0a0a0223 */ /* 0x000fc8000000000f */
[----:B------:R-:W-:-:S07]  /*1280*/  @P0 FMUL.FTZ R6, R10, 2.3283064365386962891e-10 ;  /* 0x2f8000000a060820 */ /* 0x000fce0000410000 */
.L_x_15:
[----:B------:R-:W-:-:S04]  /*1290*/  HFMA2 R13, -RZ, RZ, 0, 0 ;  /* 0x00000000ff0d7431 */ /* 0x000fc800000001ff */
[----:B------:R-:W-:Y:S05]  /*12a0*/  RET.REL.NODEC R12 `(_Z13DTW_Diag_StepPfS_iS_S_S_iiiiiS_S_S_) ;  /* 0xffffffec0c547950 */ /* 0x000fea0003c3ffff */
.L_x_16:
[----:B------:R-:W-:-:S00]  /*12b0*/  BRA `(.L_x_16) ;  /* 0xfffffffc00fc7947 */ /* 0x000fc0000383ffff */
[----:B------:R-:W-:-:S00]  /*12c0*/  NOP ;  /* 0x0000000000007918 */ /* 0x000fc00000000000 */
        /* <DEDUP_REMOVED lines=11> */
.L_x_17:


//--------------------- .nv.shared.reserved.0     --------------------------
	.section	.nv.shared.reserved.0,"aw",@nobits
	.weak		__nv_reservedSMEM_offset_0_alias
	.size		__nv_reservedSMEM_offset_0_alias, 0, 64
	.other		__nv_reservedSMEM_offset_0_alias,@"STO_CUDA_RESERVED_SHARED STV_DEFAULT"
__nv_reservedSMEM_offset_0_alias:
	.zero		0
	.zero		64


//--------------------- .nv.constant0._Z13DTW_Diag_StepPfS_iS_S_S_iiiiiS_S_S_ --------------------------
	.section	.nv.constant0._Z13DTW_Diag_StepPfS_iS_S_S_iiiiiS_S_S_,"a",@progbits
	.sectionflags	@""
	.align	4
.nv.constant0._Z13DTW_Diag_StepPfS_iS_S_S_iiiiiS_S_S_:
	.zero		992


//--------------------- SYMBOLS --------------------------

	.type		.nv.reservedSmem.offset0,@object
	.size		.nv.reservedSmem.offset0,0x4
